	.headerflags	@"EF_CUDA_TEXMODE_UNIFIED EF_CUDA_64BIT_ADDRESS EF_CUDA_ACCELERATORS EF_CUDA_SM90 EF_CUDA_VIRTUAL_SM(EF_CUDA_SM90)"
	.elftype	@"ET_EXEC"


//--------------------- .nv.info                  --------------------------
	.section	.nv.info,"",@"SHT_CUDA_INFO"
	.align	4


	//----- nvinfo : EIATTR_REGCOUNT
	.align		4
        /*0000*/ 	.byte	0x04, 0x2f
        /*0002*/ 	.short	(.L_3 - .L_2)
	.align		4
.L_2:
        /*0004*/ 	.word	index@(triton_per_fused__native_batch_norm_legit_no_training_mean_relu_2)
        /*0008*/ 	.word	0x00000016


	//----- nvinfo : EIATTR_MIN_STACK_SIZE
	.align		4
.L_3:
        /*000c*/ 	.byte	0x04, 0x12
        /*000e*/ 	.short	(.L_5 - .L_4)
	.align		4
.L_4:
        /*0010*/ 	.word	index@(triton_per_fused__native_batch_norm_legit_no_training_mean_relu_2)
        /*0014*/ 	.word	0x00000000


	//----- nvinfo : EIATTR_FRAME_SIZE
	.align		4
.L_5:
        /*0018*/ 	.byte	0x04, 0x11
        /*001a*/ 	.short	(.L_7 - .L_6)
	.align		4
.L_6:
        /*001c*/ 	.word	index@(triton_per_fused__native_batch_norm_legit_no_training_mean_relu_2)
        /*0020*/ 	.word	0x00000000


	//----- nvinfo : EIATTR_MIN_STACK_SIZE
	.align		4
.L_7:
        /*0024*/ 	.byte	0x04, 0x12
        /*0026*/ 	.short	(.L_9 - .L_8)
	.align		4
.L_8:
        /*0028*/ 	.word	index@(triton_per_fused__native_batch_norm_legit_no_training_mean_relu_2)
        /*002c*/ 	.word	0x00000000
.L_9:


//--------------------- .nv.info.triton_per_fused__native_batch_norm_legit_no_training_mean_relu_2 --------------------------
	.section	.nv.info.triton_per_fused__native_batch_norm_legit_no_training_mean_relu_2,"",@"SHT_CUDA_INFO"
	.sectionflags	@""
	.align	4


	//----- nvinfo : EIATTR_CUDA_API_VERSION
	.align		4
        /*0000*/ 	.byte	0x04, 0x37
        /*0002*/ 	.short	(.L_11 - .L_10)
.L_10:
        /*0004*/ 	.word	0x0000007c


	//----- nvinfo : EIATTR_KPARAM_INFO
	.align		4
.L_11:
        /*0008*/ 	.byte	0x04, 0x17
        /*000a*/ 	.short	(.L_13 - .L_12)
.L_12:
        /*000c*/ 	.word	0x00000000
        /*0010*/ 	.short	0x0008
        /*0012*/ 	.short	0x003c
        /*0014*/ 	.byte	0x00, 0xf0, 0x11, 0x00


	//----- nvinfo : EIATTR_KPARAM_INFO
	.align		4
.L_13:
        /*0018*/ 	.byte	0x04, 0x17
        /*001a*/ 	.short	(.L_15 - .L_14)
.L_14:
        /*001c*/ 	.word	0x00000000
        /*0020*/ 	.short	0x0007
        /*0022*/ 	.short	0x0038
        /*0024*/ 	.byte	0x00, 0xf0, 0x11, 0x00


	//----- nvinfo : EIATTR_KPARAM_INFO
	.align		4
.L_15:
        /*0028*/ 	.byte	0x04, 0x17
        /*002a*/ 	.short	(.L_17 - .L_16)
.L_16:
        /*002c*/ 	.word	0x00000000
        /*0030*/ 	.short	0x0006
        /*0032*/ 	.short	0x0030
        /*0034*/ 	.byte	0x00, 0xf4, 0x21, 0x00


	//----- nvinfo : EIATTR_KPARAM_INFO
	.align		4
.L_17:
        /*0038*/ 	.byte	0x04, 0x17
        /*003a*/ 	.short	(.L_19 - .L_18)
.L_18:
        /*003c*/ 	.word	0x00000000
        /*0040*/ 	.short	0x0005
        /*0042*/ 	.short	0x0028
        /*0044*/ 	.byte	0x00, 0xf4, 0x21, 0x00


	//----- nvinfo : EIATTR_KPARAM_INFO
	.align		4
.L_19:
        /*0048*/ 	.byte	0x04, 0x17
        /*004a*/ 	.short	(.L_21 - .L_20)
.L_20:
        /*004c*/ 	.word	0x00000000
        /*0050*/ 	.short	0x0004
        /*0052*/ 	.short	0x0020
        /*0054*/ 	.byte	0x00, 0xf4, 0x21, 0x00


	//----- nvinfo : EIATTR_KPARAM_INFO
	.align		4
.L_21:
        /*0058*/ 	.byte	0x04, 0x17
        /*005a*/ 	.short	(.L_23 - .L_22)
.L_22:
        /*005c*/ 	.word	0x00000000
        /*0060*/ 	.short	0x0003
        /*0062*/ 	.short	0x0018
        /*0064*/ 	.byte	0x00, 0xf4, 0x21, 0x00


	//----- nvinfo : EIATTR_KPARAM_INFO
	.align		4
.L_23:
        /*0068*/ 	.byte	0x04, 0x17
        /*006a*/ 	.short	(.L_25 - .L_24)
.L_24:
        /*006c*/ 	.word	0x00000000
        /*0070*/ 	.short	0x0002
        /*0072*/ 	.short	0x0010
        /*0074*/ 	.byte	0x00, 0xf4, 0x21, 0x00


	//----- nvinfo : EIATTR_KPARAM_INFO
	.align		4
.L_25:
        /*0078*/ 	.byte	0x04, 0x17
        /*007a*/ 	.short	(.L_27 - .L_26)
.L_26:
        /*007c*/ 	.word	0x00000000
        /*0080*/ 	.short	0x0001
        /*0082*/ 	.short	0x0008
        /*0084*/ 	.byte	0x00, 0xf4, 0x21, 0x00


	//----- nvinfo : EIATTR_KPARAM_INFO
	.align		4
.L_27:
        /*0088*/ 	.byte	0x04, 0x17
        /*008a*/ 	.short	(.L_29 - .L_28)
.L_28:
        /*008c*/ 	.word	0x00000000
        /*0090*/ 	.short	0x0000
        /*0092*/ 	.short	0x0000
        /*0094*/ 	.byte	0x00, 0xf4, 0x21, 0x00


	//----- nvinfo : EIATTR_SPARSE_MMA_MASK
	.align		4
.L_29:
        /*0098*/ 	.byte	0x03, 0x50
        /*009a*/ 	.short	0x0000


	//----- nvinfo : EIATTR_MAXREG_COUNT
	.align		4
        /*009c*/ 	.byte	0x03, 0x1b
        /*009e*/ 	.short	0x00ff


	//----- nvinfo : EIATTR_COOP_GROUP_MASK_REGIDS
	.align		4
        /*00a0*/ 	.byte	0x04, 0x29
        /*00a2*/ 	.short	(.L_31 - .L_30)


	//   ....[0]....
.L_30:
        /*00a4*/ 	.word	0xffffffff


	//   ....[1]....
        /*00a8*/ 	.word	0xffffffff


	//   ....[2]....
        /*00ac*/ 	.word	0xffffffff


	//----- nvinfo : EIATTR_COOP_GROUP_INSTR_OFFSETS
	.align		4
.L_31:
        /*00b0*/ 	.byte	0x04, 0x28
        /*00b2*/ 	.short	(.L_33 - .L_32)


	//   ....[0]....
.L_32:
        /*00b4*/ 	.word	0x000003c0


	//   ....[1]....
        /*00b8*/ 	.word	0x000003f0


	//   ....[2]....
        /*00bc*/ 	.word	0x00000420


	//----- nvinfo : EIATTR_EXIT_INSTR_OFFSETS
	.align		4
.L_33:
        /*00c0*/ 	.byte	0x04, 0x1c
        /*00c2*/ 	.short	(.L_35 - .L_34)


	//   ....[0]....
.L_34:
        /*00c4*/ 	.word	0x000004c0


	//   ....[1]....
        /*00c8*/ 	.word	0x000004f0


	//----- nvinfo : EIATTR_REQNTID
	.align		4
.L_35:
        /*00cc*/ 	.byte	0x04, 0x10
        /*00ce*/ 	.short	(.L_37 - .L_36)
.L_36:
        /*00d0*/ 	.word	0x00000040
        /*00d4*/ 	.word	0x00000001
        /*00d8*/ 	.word	0x00000001


	//----- nvinfo : EIATTR_CBANK_PARAM_SIZE
	.align		4
.L_37:
        /*00dc*/ 	.byte	0x03, 0x19
        /*00de*/ 	.short	0x0040


	//----- nvinfo : EIATTR_PARAM_CBANK
	.align		4
        /*00e0*/ 	.byte	0x04, 0x0a
        /*00e2*/ 	.short	(.L_39 - .L_38)
	.align		4
.L_38:
        /*00e4*/ 	.word	index@(.nv.constant0.triton_per_fused__native_batch_norm_legit_no_training_mean_relu_2)
        /*00e8*/ 	.short	0x0210
        /*00ea*/ 	.short	0x0040


	//----- nvinfo : EIATTR_SW_WAR
	.align		4
.L_39:
        /*00ec*/ 	.byte	0x04, 0x36
        /*00ee*/ 	.short	(.L_41 - .L_40)
.L_40:
        /*00f0*/ 	.word	0x00000008
.L_41:


//--------------------- .nv.callgraph             --------------------------
	.section	.nv.callgraph,"",@"SHT_CUDA_CALLGRAPH"
	.align	4
	.sectionentsize	8
	.align		4
        /*0000*/ 	.word	0x00000000
	.align		4
        /*0004*/ 	.word	0xffffffff
	.align		4
        /*0008*/ 	.word	0x00000000
	.align		4
        /*000c*/ 	.word	0xfffffffe
	.align		4
        /*0010*/ 	.word	0x00000000
	.align		4
        /*0014*/ 	.word	0xfffffffd
	.align		4
        /*0018*/ 	.word	0x00000000
	.align		4
        /*001c*/ 	.word	0xfffffffc


//--------------------- .nv.constant4             --------------------------
	.section	.nv.constant4,"a",@progbits
	.align	8
	.align		8
.nv.constant4:
        /*0000*/ 	.dword	_$_str
	.align		8
        /*0008*/ 	.dword	_$_str_$_2


//--------------------- .text.triton_per_fused__native_batch_norm_legit_no_training_mean_relu_2 --------------------------
	.section	.text.triton_per_fused__native_batch_norm_legit_no_training_mean_relu_2,"ax",@progbits
	.sectionflags	@"SHF_BARRIERS=1"
	.align	128
        .global         triton_per_fused__native_batch_norm_legit_no_training_mean_relu_2
        .type           triton_per_fused__native_batch_norm_legit_no_training_mean_relu_2,@function
        .size           triton_per_fused__native_batch_norm_legit_no_training_mean_relu_2,(.L_x_1 - triton_per_fused__native_batch_norm_legit_no_training_mean_relu_2)
        .other          triton_per_fused__native_batch_norm_legit_no_training_mean_relu_2,@"STO_CUDA_ENTRY STV_DEFAULT"
triton_per_fused__native_batch_norm_legit_no_training_mean_relu_2:
.text.triton_per_fused__native_batch_norm_legit_no_training_mean_relu_2:
[----:B------:R-:W0:Y:S01]  /*0000*/  LDC R1, c[0x0][0x28] ;  /* 0x00000a00ff017b82 */ /* 0x000e220000000800 */
[----:B------:R-:W1:Y:S07]  /*0010*/  S2R R3, SR_TID.X ;  /* 0x0000000000037919 */ /* 0x000e6e0000002100 */
[----:B------:R-:W2:Y:S01]  /*0020*/  LDC.64 R16, c[0x0][0x228] ;  /* 0x00008a00ff107b82 */ /* 0x000ea20000000a00 */
[----:B------:R-:W-:Y:S01]  /*0030*/  ULDC.64 UR6, c[0x0][0x208] ;  /* 0x0000820000067ab9 */ /* 0x000fe20000000a00 */
[----:B------:R-:W3:Y:S06]  /*0040*/  S2R R2, SR_CTAID.X ;  /* 0x0000000000027919 */ /* 0x000eec0000002500 */
[----:B------:R-:W4:Y:S08]  /*0050*/  LDC.64 R14, c[0x0][0x218] ;  /* 0x00008600ff0e7b82 */ /* 0x000f300000000a00 */
[----:B------:R-:W5:Y:S08]  /*0060*/  LDC.64 R10, c[0x0][0x220] ;  /* 0x00008800ff0a7b82 */ /* 0x000f700000000a00 */
[----:B------:R-:W4:Y:S01]  /*0070*/  LDC.64 R8, c[0x0][0x230] ;  /* 0x00008c00ff087b82 */ /* 0x000f220000000a00 */
[----:B-1----:R-:W-:-:S07]  /*0080*/  SHF.R.U32.HI R7, RZ, 0x3, R3 ;  /* 0x00000003ff077819 */ /* 0x002fce0000011603 */
[----:B------:R-:W1:Y:S01]  /*0090*/  LDC.64 R4, c[0x0][0x238] ;  /* 0x00008e00ff047b82 */ /* 0x000e620000000a00 */
[----:B---3--:R-:W-:Y:S01]  /*00a0*/  IMAD.SHL.U32 R0, R2, 0x8, RZ ;  /* 0x0000000802007824 */ /* 0x008fe200078e00ff */
[----:B------:R-:W-:Y:S02]  /*00b0*/  SHF.R.S32.HI R2, RZ, 0x1c, R2 ;  /* 0x0000001cff027819 */ /* 0x000fe40000011402 */
[----:B------:R-:W-:Y:S02]  /*00c0*/  SGXT.U32 R7, R7, 0x3 ;  /* 0x000000030707781a */ /* 0x000fe40000000000 */
[----:B------:R-:W-:Y:S02]  /*00d0*/  SGXT R2, R2, 0x1 ;  /* 0x000000010202781a */ /* 0x000fe40000000200 */
[----:B------:R-:W-:-:S04]  /*00e0*/  LOP3.LUT R13, R0, R7, RZ, 0xfc, !PT ;  /* 0x00000007000d7212 */ /* 0x000fc800078efcff */
[----:B------:R-:W-:Y:S02]  /*00f0*/  LEA.HI R2, R2, R13, RZ, 0x2 ;  /* 0x0000000d02027211 */ /* 0x000fe400078f10ff */
[----:B------:R-:W-:Y:S02]  /*0100*/  ISETP.GE.AND P1, PT, R13, 0x10, PT ;  /* 0x000000100d00780c */ /* 0x000fe40003f26270 */
[----:B------:R-:W-:-:S05]  /*0110*/  LOP3.LUT R2, R2, 0xfffffffc, RZ, 0xc0, !PT ;  /* 0xfffffffc02027812 */ /* 0x000fca00078ec0ff */
[----:B------:R-:W-:Y:S01]  /*0120*/  IMAD.IADD R19, R13, 0x1, -R2 ;  /* 0x000000010d137824 */ /* 0x000fe200078e0a02 */
[----:B------:R-:W-:-:S03]  /*0130*/  HFMA2.MMA R2, -RZ, RZ, 0, 0 ;  /* 0x00000000ff027435 */ /* 0x000fc600000001ff */
[----:B--2---:R-:W-:-:S07]  /*0140*/  IMAD.WIDE R16, R19, 0x4, R16 ;  /* 0x0000000413107825 */ /* 0x004fce00078e0210 */
[----:B------:R2:W3:Y:S01]  /*0150*/  @!P1 LDG.E.EL R2, desc[UR6][R16.64] ;  /* 0x0000000610029981 */ /* 0x0004e2000c2e1900 */
[----:B------:R-:W-:-:S05]  /*0160*/  LOP3.LUT R12, R3, 0x7, RZ, 0xc0, !PT ;  /* 0x00000007030c7812 */ /* 0x000fca00078ec0ff */
[----:B------:R-:W-:Y:S01]  /*0170*/  IMAD R6, R13, 0x8, R12 ;  /* 0x000000080d067824 */ /* 0x000fe200078e020c */
[----:B------:R-:W-:-:S03]  /*0180*/  MOV R13, RZ ;  /* 0x000000ff000d7202 */ /* 0x000fc60000000f00 */
[----:B----4-:R-:W-:-:S04]  /*0190*/  IMAD.WIDE R14, R6, 0x4, R14 ;  /* 0x00000004060e7825 */ /* 0x010fc800078e020e */
[----:B------:R-:W-:Y:S01]  /*01a0*/  IMAD.MOV.U32 R18, RZ, RZ, RZ ;  /* 0x000000ffff127224 */ /* 0x000fe200078e00ff */
[----:B------:R-:W4:Y:S01]  /*01b0*/  @!P1 LDG.E R13, desc[UR6][R14.64] ;  /* 0x000000060e0d9981 */ /* 0x000f22000c1e1900 */
[----:B-----5:R-:W-:Y:S01]  /*01c0*/  IMAD.WIDE R10, R19, 0x4, R10 ;  /* 0x00000004130a7825 */ /* 0x020fe200078e020a */
[----:B--2---:R-:W-:-:S04]  /*01d0*/  CS2R R16, SRZ ;  /* 0x0000000000107805 */ /* 0x004fc8000001ff00 */
[----:B------:R2:W5:Y:S01]  /*01e0*/  @!P1 LDG.E.EL R18, desc[UR6][R10.64] ;  /* 0x000000060a129981 */ /* 0x000562000c2e1900 */
[----:B0-----:R-:W-:-:S04]  /*01f0*/  IMAD.WIDE R8, R19, 0x4, R8 ;  /* 0x0000000413087825 */ /* 0x001fc800078e0208 */
[----:B-1----:R-:W-:Y:S01]  /*0200*/  IMAD.WIDE R4, R19, 0x4, R4 ;  /* 0x0000000413047825 */ /* 0x002fe200078e0204 */
[----:B------:R-:W5:Y:S04]  /*0210*/  @!P1 LDG.E.EL R16, desc[UR6][R8.64] ;  /* 0x0000000608109981 */ /* 0x000f68000c2e1900 */
[----:B------:R-:W5:Y:S01]  /*0220*/  @!P1 LDG.E.EL R17, desc[UR6][R4.64] ;  /* 0x0000000604119981 */ /* 0x000f62000c2e1900 */
[----:B--2---:R-:W-:Y:S01]  /*0230*/  HFMA2.MMA R11, -RZ, RZ, 1.625, 0 ;  /* 0x3e800000ff0b7435 */ /* 0x004fe200000001ff */
[----:B------:R-:W0:Y:S01]  /*0240*/  S2UR UR5, SR_CgaCtaId ;  /* 0x00000000000579c3 */ /* 0x000e220000008800 */
[----:B------:R-:W-:Y:S02]  /*0250*/  UMOV UR4, 0x400 ;  /* 0x0000040000047882 */ /* 0x000fe40000000000 */
[----:B0-----:R-:W-:-:S06]  /*0260*/  UPRMT UR4, UR5, 0x654, UR4 ;  /* 0x0000065405047896 */ /* 0x001fcc0008000004 */
[----:B------:R-:W-:Y:S01]  /*0270*/  LEA R12, R12, UR4, 0x2 ;  /* 0x000000040c0c7c11 */ /* 0x000fe2000f8e10ff */
[----:B---3--:R-:W-:-:S04]  /*0280*/  FADD R2, R2, 9.9999997473787516356e-06 ;  /* 0x3727c5ac02027421 */ /* 0x008fc80000000000 */
[----:B------:R-:W0:Y:S01]  /*0290*/  MUFU.SQRT R14, R2 ;  /* 0x00000002000e7308 */ /* 0x000e220000002000 */
[----:B----4-:R-:W-:Y:S02]  /*02a0*/  SEL R13, R13, RZ, !P1 ;  /* 0x000000ff0d0d7207 */ /* 0x010fe40004800000 */
[C---:B0-----:R-:W-:Y:S02]  /*02b0*/  FSETP.GT.AND P0, PT, R14.reuse, 8.50705917302346158658e+37, PT ;  /* 0x7e8000000e00780b */ /* 0x041fe40003f04000 */
[----:B------:R-:W-:Y:S01]  /*02c0*/  FSETP.GEU.AND P2, PT, R14, 1.175494350822287508e-38, PT ;  /* 0x008000000e00780b */ /* 0x000fe20003f4e000 */
[----:B-----5:R-:W-:Y:S01]  /*02d0*/  FADD R18, R13, -R18 ;  /* 0x800000120d127221 */ /* 0x020fe20000000000 */
[----:B------:R-:W-:-:S09]  /*02e0*/  FSEL R11, R11, 1, P0 ;  /* 0x3f8000000b0b7808 */ /* 0x000fd20000000000 */
[----:B------:R-:W-:Y:S02]  /*02f0*/  @P0 FMUL R14, R14, 0.25 ;  /* 0x3e8000000e0e0820 */ /* 0x000fe40000400000 */
[----:B------:R-:W-:Y:S02]  /*0300*/  @!P2 FMUL R11, R11, 16777216 ;  /* 0x4b8000000b0ba820 */ /* 0x000fe40000400000 */
[----:B------:R-:W-:-:S06]  /*0310*/  @!P2 FMUL R14, R14, 16777216 ;  /* 0x4b8000000e0ea820 */ /* 0x000fcc0000400000 */
[----:B------:R-:W0:Y:S02]  /*0320*/  MUFU.RCP R14, R14 ;  /* 0x0000000e000e7308 */ /* 0x000e240000001000 */
[----:B0-----:R-:W-:Y:S01]  /*0330*/  FMUL R11, R14, R11 ;  /* 0x0000000b0e0b7220 */ /* 0x001fe20000400000 */
[----:B------:R-:W-:-:S03]  /*0340*/  LEA R14, R7, UR4, 0x2 ;  /* 0x00000004070e7c11 */ /* 0x000fc6000f8e10ff */
[----:B------:R-:W-:-:S04]  /*0350*/  FMUL R18, R18, R11 ;  /* 0x0000000b12127220 */ /* 0x000fc80000400000 */
[----:B------:R-:W-:-:S05]  /*0360*/  FFMA R16, R18, R16, R17 ;  /* 0x0000001012107223 */ /* 0x000fca0000000011 */
[----:B------:R-:W-:-:S04]  /*0370*/  FSETP.GEU.AND P0, PT, R16, RZ, PT ;  /* 0x000000ff1000720b */ /* 0x000fc80003f0e000 */
[----:B------:R-:W-:Y:S02]  /*0380*/  FSEL R13, R16, RZ, P0 ;  /* 0x000000ff100d7208 */ /* 0x000fe40000000000 */
[----:B------:R-:W-:Y:S02]  /*0390*/  LOP3.LUT P0, RZ, R3, 0x38, RZ, 0xc0, !PT ;  /* 0x0000003803ff7812 */ /* 0x000fe4000780c0ff */
[----:B------:R-:W-:Y:S02]  /*03a0*/  FSEL R2, R13, RZ, !P1 ;  /* 0x000000ff0d027208 */ /* 0x000fe40004800000 */
[----:B------:R-:W-:-:S03]  /*03b0*/  LOP3.LUT R3, R0, 0x7, R3, 0xf8, !PT ;  /* 0x0000000700037812 */ /* 0x000fc600078ef803 */
[----:B------:R-:W0:Y:S01]  /*03c0*/  SHFL.BFLY PT, R5, R2, 0x4, 0x1f ;  /* 0x0c801f0002057f89 */ /* 0x000e2200000e0000 */
[----:B------:R-:W-:Y:S01]  /*03d0*/  ISETP.LT.AND P0, PT, R3, 0x10, !P0 ;  /* 0x000000100300780c */ /* 0x000fe20004701270 */
[----:B0-----:R-:W-:-:S05]  /*03e0*/  FADD R5, R2, R5 ;  /* 0x0000000502057221 */ /* 0x001fca0000000000 */
[----:B------:R-:W0:Y:S02]  /*03f0*/  SHFL.BFLY PT, R4, R5, 0x2, 0x1f ;  /* 0x0c401f0005047f89 */ /* 0x000e2400000e0000 */
[----:B0-----:R-:W-:Y:S02]  /*0400*/  FADD R10, R5, R4 ;  /* 0x00000004050a7221 */ /* 0x001fe40000000000 */
[----:B------:R-:W0:Y:S03]  /*0410*/  LDC.64 R4, c[0x0][0x240] ;  /* 0x00009000ff047b82 */ /* 0x000e260000000a00 */
[----:B------:R-:W1:Y:S01]  /*0420*/  SHFL.BFLY PT, R9, R10, 0x1, 0x1f ;  /* 0x0c201f000a097f89 */ /* 0x000e6200000e0000 */
[----:B0-----:R-:W-:-:S04]  /*0430*/  IMAD.WIDE R6, R6, 0x4, R4 ;  /* 0x0000000406067825 */ /* 0x001fc800078e0204 */
[----:B-1----:R-:W-:Y:S02]  /*0440*/  FADD R11, R10, R9 ;  /* 0x000000090a0b7221 */ /* 0x002fe40000000000 */
[----:B------:R-:W0:Y:S03]  /*0450*/  LDC.64 R8, c[0x0][0x210] ;  /* 0x00008400ff087b82 */ /* 0x000e260000000a00 */
[----:B------:R1:W-:Y:S05]  /*0460*/  STS [R14], R11 ;  /* 0x0000000b0e007388 */ /* 0x0003ea0000000800 */
[----:B------:R-:W-:Y:S01]  /*0470*/  BAR.SYNC.DEFER_BLOCKING 0x0 ;  /* 0x0000000000007b1d */ /* 0x000fe20000010000 */
[----:B0-----:R-:W-:-:S05]  /*0480*/  IMAD.WIDE R2, R3, 0x4, R8 ;  /* 0x0000000403027825 */ /* 0x001fca00078e0208 */
[----:B------:R-:W0:Y:S04]  /*0490*/  LDS R12, [R12] ;  /* 0x000000000c0c7984 */ /* 0x000e280000000800 */
[----:B------:R0:W-:Y:S01]  /*04a0*/  @!P1 STG.E desc[UR6][R6.64], R13 ;  /* 0x0000000d06009986 */ /* 0x0001e2000c101906 */
[----:B------:R-:W-:Y:S06]  /*04b0*/  BAR.SYNC.DEFER_BLOCKING 0x0 ;  /* 0x0000000000007b1d */ /* 0x000fec0000010000 */
[----:B01----:R-:W-:Y:S05]  /*04c0*/  @!P0 EXIT ;  /* 0x000000000000894d */ /* 0x003fea0003800000 */
[----:B0-----:R-:W-:-:S05]  /*04d0*/  FMUL R5, R12, 0.125 ;  /* 0x3e0000000c057820 */ /* 0x001fca0000400000 */
[----:B------:R-:W-:Y:S01]  /*04e0*/  STG.E desc[UR6][R2.64], R5 ;  /* 0x0000000502007986 */ /* 0x000fe2000c101906 */
[----:B------:R-:W-:Y:S05]  /*04f0*/  EXIT ;  /* 0x000000000000794d */ /* 0x000fea0003800000 */
.L_x_0:
[----:B------:R-:W-:-:S00]  /*0500*/  BRA `(.L_x_0) ;  /* 0xfffffffc00fc7947 */ /* 0x000fc0000383ffff */
[----:B------:R-:W-:-:S00]  /*0510*/  NOP ;  /* 0x0000000000007918 */ /* 0x000fc00000000000 */
        /* <DEDUP_REMOVED lines=14> */
.L_x_1:


//--------------------- .nv.global.init           --------------------------
	.section	.nv.global.init,"aw",@progbits
.nv.global.init:
	.type		_$_str,@object
	.size		_$_str,(_$_str_$_2 - _$_str)
_$_str:
        /*0000*/ 	.byte	0x5f, 0x5f, 0x43, 0x55, 0x44, 0x41, 0x5f, 0x46, 0x54, 0x5a, 0x00
	.type		_$_str_$_2,@object
	.size		_$_str_$_2,(.L_1 - _$_str_$_2)
_$_str_$_2:
        /*000b*/ 	.byte	0x5f, 0x5f, 0x43, 0x55, 0x44, 0x41, 0x5f, 0x50, 0x52, 0x45, 0x43, 0x5f, 0x53, 0x51, 0x52, 0x54
        /*001b*/ 	.byte	0x00
.L_1:


//--------------------- .nv.shared.triton_per_fused__native_batch_norm_legit_no_training_mean_relu_2 --------------------------
	.section	.nv.shared.triton_per_fused__native_batch_norm_legit_no_training_mean_relu_2,"aw",@nobits
	.sectionflags	@""
	.align	16
	.zero		1024


//--------------------- .nv.constant0.triton_per_fused__native_batch_norm_legit_no_training_mean_relu_2 --------------------------
	.section	.nv.constant0.triton_per_fused__native_batch_norm_legit_no_training_mean_relu_2,"a",@progbits
	.sectionflags	@""
	.align	4
.nv.constant0.triton_per_fused__native_batch_norm_legit_no_training_mean_relu_2:
	.zero		592
